	.headerflags	@"EF_CUDA_TEXMODE_UNIFIED EF_CUDA_64BIT_ADDRESS EF_CUDA_ACCELERATORS EF_CUDA_SM90 EF_CUDA_VIRTUAL_SM(EF_CUDA_SM90)"
	.elftype	@"ET_EXEC"


//--------------------- .nv.info                  --------------------------
	.section	.nv.info,"",@"SHT_CUDA_INFO"
	.align	4


	//----- nvinfo : EIATTR_REGCOUNT
	.align		4
        /*0000*/ 	.byte	0x04, 0x2f
        /*0002*/ 	.short	(.L_3 - .L_2)
	.align		4
.L_2:
        /*0004*/ 	.word	index@(triton_poi_fused__native_batch_norm_legit_no_training_add_relu_18)
        /*0008*/ 	.word	0x00000014


	//----- nvinfo : EIATTR_MIN_STACK_SIZE
	.align		4
.L_3:
        /*000c*/ 	.byte	0x04, 0x12
        /*000e*/ 	.short	(.L_5 - .L_4)
	.align		4
.L_4:
        /*0010*/ 	.word	index@(triton_poi_fused__native_batch_norm_legit_no_training_add_relu_18)
        /*0014*/ 	.word	0x00000000


	//----- nvinfo : EIATTR_FRAME_SIZE
	.align		4
.L_5:
        /*0018*/ 	.byte	0x04, 0x11
        /*001a*/ 	.short	(.L_7 - .L_6)
	.align		4
.L_6:
        /*001c*/ 	.word	index@(triton_poi_fused__native_batch_norm_legit_no_training_add_relu_18)
        /*0020*/ 	.word	0x00000000


	//----- nvinfo : EIATTR_MIN_STACK_SIZE
	.align		4
.L_7:
        /*0024*/ 	.byte	0x04, 0x12
        /*0026*/ 	.short	(.L_9 - .L_8)
	.align		4
.L_8:
        /*0028*/ 	.word	index@(triton_poi_fused__native_batch_norm_legit_no_training_add_relu_18)
        /*002c*/ 	.word	0x00000000
.L_9:


//--------------------- .nv.info.triton_poi_fused__native_batch_norm_legit_no_training_add_relu_18 --------------------------
	.section	.nv.info.triton_poi_fused__native_batch_norm_legit_no_training_add_relu_18,"",@"SHT_CUDA_INFO"
	.sectionflags	@""
	.align	4


	//----- nvinfo : EIATTR_CUDA_API_VERSION
	.align		4
        /*0000*/ 	.byte	0x04, 0x37
        /*0002*/ 	.short	(.L_11 - .L_10)
.L_10:
        /*0004*/ 	.word	0x0000007c


	//----- nvinfo : EIATTR_KPARAM_INFO
	.align		4
.L_11:
        /*0008*/ 	.byte	0x04, 0x17
        /*000a*/ 	.short	(.L_13 - .L_12)
.L_12:
        /*000c*/ 	.word	0x00000000
        /*0010*/ 	.short	0x0007
        /*0012*/ 	.short	0x0038
        /*0014*/ 	.byte	0x00, 0xf0, 0x11, 0x00


	//----- nvinfo : EIATTR_KPARAM_INFO
	.align		4
.L_13:
        /*0018*/ 	.byte	0x04, 0x17
        /*001a*/ 	.short	(.L_15 - .L_14)
.L_14:
        /*001c*/ 	.word	0x00000000
        /*0020*/ 	.short	0x0006
        /*0022*/ 	.short	0x0030
        /*0024*/ 	.byte	0x00, 0xf4, 0x21, 0x00


	//----- nvinfo : EIATTR_KPARAM_INFO
	.align		4
.L_15:
        /*0028*/ 	.byte	0x04, 0x17
        /*002a*/ 	.short	(.L_17 - .L_16)
.L_16:
        /*002c*/ 	.word	0x00000000
        /*0030*/ 	.short	0x0005
        /*0032*/ 	.short	0x0028
        /*0034*/ 	.byte	0x00, 0xf4, 0x21, 0x00


	//----- nvinfo : EIATTR_KPARAM_INFO
	.align		4
.L_17:
        /*0038*/ 	.byte	0x04, 0x17
        /*003a*/ 	.short	(.L_19 - .L_18)
.L_18:
        /*003c*/ 	.word	0x00000000
        /*0040*/ 	.short	0x0004
        /*0042*/ 	.short	0x0020
        /*0044*/ 	.byte	0x00, 0xf4, 0x21, 0x00


	//----- nvinfo : EIATTR_KPARAM_INFO
	.align		4
.L_19:
        /*0048*/ 	.byte	0x04, 0x17
        /*004a*/ 	.short	(.L_21 - .L_20)
.L_20:
        /*004c*/ 	.word	0x00000000
        /*0050*/ 	.short	0x0003
        /*0052*/ 	.short	0x0018
        /*0054*/ 	.byte	0x00, 0xf4, 0x21, 0x00


	//----- nvinfo : EIATTR_KPARAM_INFO
	.align		4
.L_21:
        /*0058*/ 	.byte	0x04, 0x17
        /*005a*/ 	.short	(.L_23 - .L_22)
.L_22:
        /*005c*/ 	.word	0x00000000
        /*0060*/ 	.short	0x0002
        /*0062*/ 	.short	0x0010
        /*0064*/ 	.byte	0x00, 0xf4, 0x21, 0x00


	//----- nvinfo : EIATTR_KPARAM_INFO
	.align		4
.L_23:
        /*0068*/ 	.byte	0x04, 0x17
        /*006a*/ 	.short	(.L_25 - .L_24)
.L_24:
        /*006c*/ 	.word	0x00000000
        /*0070*/ 	.short	0x0001
        /*0072*/ 	.short	0x0008
        /*0074*/ 	.byte	0x00, 0xf4, 0x21, 0x00


	//----- nvinfo : EIATTR_KPARAM_INFO
	.align		4
.L_25:
        /*0078*/ 	.byte	0x04, 0x17
        /*007a*/ 	.short	(.L_27 - .L_26)
.L_26:
        /*007c*/ 	.word	0x00000000
        /*0080*/ 	.short	0x0000
        /*0082*/ 	.short	0x0000
        /*0084*/ 	.byte	0x00, 0xf4, 0x21, 0x00


	//----- nvinfo : EIATTR_SPARSE_MMA_MASK
	.align		4
.L_27:
        /*0088*/ 	.byte	0x03, 0x50
        /*008a*/ 	.short	0x0000


	//----- nvinfo : EIATTR_MAXREG_COUNT
	.align		4
        /*008c*/ 	.byte	0x03, 0x1b
        /*008e*/ 	.short	0x00ff


	//----- nvinfo : EIATTR_EXIT_INSTR_OFFSETS
	.align		4
        /*0090*/ 	.byte	0x04, 0x1c
        /*0092*/ 	.short	(.L_29 - .L_28)


	//   ....[0]....
.L_28:
        /*0094*/ 	.word	0x00000420


	//----- nvinfo : EIATTR_REQNTID
	.align		4
.L_29:
        /*0098*/ 	.byte	0x04, 0x10
        /*009a*/ 	.short	(.L_31 - .L_30)
.L_30:
        /*009c*/ 	.word	0x00000100
        /*00a0*/ 	.word	0x00000001
        /*00a4*/ 	.word	0x00000001


	//----- nvinfo : EIATTR_CBANK_PARAM_SIZE
	.align		4
.L_31:
        /*00a8*/ 	.byte	0x03, 0x19
        /*00aa*/ 	.short	0x003c


	//----- nvinfo : EIATTR_PARAM_CBANK
	.align		4
        /*00ac*/ 	.byte	0x04, 0x0a
        /*00ae*/ 	.short	(.L_33 - .L_32)
	.align		4
.L_32:
        /*00b0*/ 	.word	index@(.nv.constant0.triton_poi_fused__native_batch_norm_legit_no_training_add_relu_18)
        /*00b4*/ 	.short	0x0210
        /*00b6*/ 	.short	0x003c


	//----- nvinfo : EIATTR_SW_WAR
	.align		4
.L_33:
        /*00b8*/ 	.byte	0x04, 0x36
        /*00ba*/ 	.short	(.L_35 - .L_34)
.L_34:
        /*00bc*/ 	.word	0x00000008
.L_35:


//--------------------- .nv.callgraph             --------------------------
	.section	.nv.callgraph,"",@"SHT_CUDA_CALLGRAPH"
	.align	4
	.sectionentsize	8
	.align		4
        /*0000*/ 	.word	0x00000000
	.align		4
        /*0004*/ 	.word	0xffffffff
	.align		4
        /*0008*/ 	.word	0x00000000
	.align		4
        /*000c*/ 	.word	0xfffffffe
	.align		4
        /*0010*/ 	.word	0x00000000
	.align		4
        /*0014*/ 	.word	0xfffffffd
	.align		4
        /*0018*/ 	.word	0x00000000
	.align		4
        /*001c*/ 	.word	0xfffffffc


//--------------------- .nv.constant4             --------------------------
	.section	.nv.constant4,"a",@progbits
	.align	8
	.align		8
.nv.constant4:
        /*0000*/ 	.dword	_$_str
	.align		8
        /*0008*/ 	.dword	_$_str_$_2


//--------------------- .text.triton_poi_fused__native_batch_norm_legit_no_training_add_relu_18 --------------------------
	.section	.text.triton_poi_fused__native_batch_norm_legit_no_training_add_relu_18,"ax",@progbits
	.align	128
        .global         triton_poi_fused__native_batch_norm_legit_no_training_add_relu_18
        .type           triton_poi_fused__native_batch_norm_legit_no_training_add_relu_18,@function
        .size           triton_poi_fused__native_batch_norm_legit_no_training_add_relu_18,(.L_x_1 - triton_poi_fused__native_batch_norm_legit_no_training_add_relu_18)
        .other          triton_poi_fused__native_batch_norm_legit_no_training_add_relu_18,@"STO_CUDA_ENTRY STV_DEFAULT"
triton_poi_fused__native_batch_norm_legit_no_training_add_relu_18:
.text.triton_poi_fused__native_batch_norm_legit_no_training_add_relu_18:
[----:B------:R-:W-:Y:S01]  /*0000*/  LDC R1, c[0x0][0x28] ;  /* 0x00000a00ff017b82 */ /* 0x000fe20000000800 */
[----:B------:R-:W1:Y:S07]  /*0010*/  S2R R0, SR_TID.X ;  /* 0x0000000000007919 */ /* 0x000e6e0000002100 */
[----:B------:R-:W2:Y:S01]  /*0020*/  LDC.64 R2, c[0x0][0x220] ;  /* 0x00008800ff027b82 */ /* 0x000ea20000000a00 */
[----:B------:R-:W-:Y:S01]  /*0030*/  ULDC.64 UR4, c[0x0][0x208] ;  /* 0x0000820000047ab9 */ /* 0x000fe20000000a00 */
[----:B------:R-:W3:Y:S06]  /*0040*/  S2R R7, SR_CTAID.X ;  /* 0x0000000000077919 */ /* 0x000eec0000002500 */
[----:B------:R-:W4:Y:S08]  /*0050*/  LDC.64 R8, c[0x0][0x228] ;  /* 0x00008a00ff087b82 */ /* 0x000f300000000a00 */
[----:B------:R-:W5:Y:S08]  /*0060*/  LDC.64 R10, c[0x0][0x230] ;  /* 0x00008c00ff0a7b82 */ /* 0x000f700000000a00 */
[----:B------:R-:W4:Y:S01]  /*0070*/  LDC.64 R12, c[0x0][0x238] ;  /* 0x00008e00ff0c7b82 */ /* 0x000f220000000a00 */
[----:B-1----:R-:W-:-:S02]  /*0080*/  SHF.L.U32 R0, R0, 0x1, RZ ;  /* 0x0000000100007819 */ /* 0x002fc400000006ff */
[----:B---3--:R-:W-:Y:S02]  /*0090*/  SHF.R.S32.HI R5, RZ, 0x16, R7 ;  /* 0x00000016ff057819 */ /* 0x008fe40000011407 */
[----:B------:R-:W-:Y:S02]  /*00a0*/  LOP3.LUT R0, R0, 0x1fe, RZ, 0xc0, !PT ;  /* 0x000001fe00007812 */ /* 0x000fe400078ec0ff */
[----:B------:R-:W-:Y:S02]  /*00b0*/  SGXT R5, R5, 0x1 ;  /* 0x000000010505781a */ /* 0x000fe40000000200 */
[----:B------:R-:W-:Y:S02]  /*00c0*/  LEA R0, R7, R0, 0x9 ;  /* 0x0000000007007211 */ /* 0x000fe400078e48ff */
[----:B------:R-:W1:Y:S02]  /*00d0*/  LDC.64 R6, c[0x0][0x218] ;  /* 0x00008600ff067b82 */ /* 0x000e640000000a00 */
[----:B------:R-:W-:-:S04]  /*00e0*/  LEA.HI R5, R5, R0, RZ, 0x9 ;  /* 0x0000000005057211 */ /* 0x000fc800078f48ff */
[----:B------:R-:W-:-:S04]  /*00f0*/  LOP3.LUT R5, R5, 0xfffffe00, RZ, 0xc0, !PT ;  /* 0xfffffe0005057812 */ /* 0x000fc800078ec0ff */
[----:B------:R-:W-:Y:S02]  /*0100*/  IADD3 R15, R0, -R5, RZ ;  /* 0x80000005000f7210 */ /* 0x000fe40007ffe0ff */
[----:B------:R-:W3:Y:S03]  /*0110*/  LDC.64 R4, c[0x0][0x210] ;  /* 0x00008400ff047b82 */ /* 0x000ee60000000a00 */
[----:B--2---:R-:W-:-:S06]  /*0120*/  IMAD.WIDE R2, R15, 0x4, R2 ;  /* 0x000000040f027825 */ /* 0x004fcc00078e0202 */
[----:B------:R-:W2:Y:S01]  /*0130*/  LDG.E.EL.64 R2, desc[UR4][R2.64] ;  /* 0x0000000402027981 */ /* 0x000ea2000c2e1b00 */
[----:B-1----:R-:W-:-:S04]  /*0140*/  IMAD.WIDE R6, R15, 0x4, R6 ;  /* 0x000000040f067825 */ /* 0x002fc800078e0206 */
[C---:B----4-:R-:W-:Y:S02]  /*0150*/  IMAD.WIDE R8, R15.reuse, 0x4, R8 ;  /* 0x000000040f087825 */ /* 0x050fe400078e0208 */
[----:B------:R-:W4:Y:S02]  /*0160*/  LDG.E.EL.64 R6, desc[UR4][R6.64] ;  /* 0x0000000406067981 */ /* 0x000f24000c2e1b00 */
[----:B-----5:R-:W-:Y:S02]  /*0170*/  IMAD.WIDE R10, R15, 0x4, R10 ;  /* 0x000000040f0a7825 */ /* 0x020fe400078e020a */
[----:B------:R-:W5:Y:S02]  /*0180*/  LDG.E.EL.64 R8, desc[UR4][R8.64] ;  /* 0x0000000408087981 */ /* 0x000f64000c2e1b00 */
[C---:B---3--:R-:W-:Y:S02]  /*0190*/  IMAD.WIDE R4, R0.reuse, 0x4, R4 ;  /* 0x0000000400047825 */ /* 0x048fe400078e0204 */
[----:B------:R-:W5:Y:S04]  /*01a0*/  LDG.E.EL.64 R10, desc[UR4][R10.64] ;  /* 0x000000040a0a7981 */ /* 0x000f68000c2e1b00 */
[----:B------:R-:W4:Y:S01]  /*01b0*/  LDG.E.64 R4, desc[UR4][R4.64] ;  /* 0x0000000404047981 */ /* 0x000f22000c1e1b00 */
[----:B0-----:R-:W-:-:S06]  /*01c0*/  IMAD.WIDE R12, R0, 0x4, R12 ;  /* 0x00000004000c7825 */ /* 0x001fcc00078e020c */
[----:B------:R-:W3:Y:S01]  /*01d0*/  LDG.E.64 R12, desc[UR4][R12.64] ;  /* 0x000000040c0c7981 */ /* 0x000ee2000c1e1b00 */
[----:B------:R-:W-:Y:S01]  /*01e0*/  HFMA2.MMA R16, -RZ, RZ, 1.625, 0 ;  /* 0x3e800000ff107435 */ /* 0x000fe200000001ff */
[----:B--2---:R-:W-:Y:S01]  /*01f0*/  FADD R2, R2, 9.9999997473787516356e-06 ;  /* 0x3727c5ac02027421 */ /* 0x004fe20000000000 */
[----:B------:R-:W-:-:S03]  /*0200*/  FADD R3, R3, 9.9999997473787516356e-06 ;  /* 0x3727c5ac03037421 */ /* 0x000fc60000000000 */
[----:B------:R-:W0:Y:S08]  /*0210*/  MUFU.SQRT R14, R2 ;  /* 0x00000002000e7308 */ /* 0x000e300000002000 */
[----:B------:R1:W2:Y:S01]  /*0220*/  MUFU.SQRT R15, R3 ;  /* 0x00000003000f7308 */ /* 0x0002a20000002000 */
[C---:B0-----:R-:W-:Y:S02]  /*0230*/  FSETP.GT.AND P0, PT, R14.reuse, 8.50705917302346158658e+37, PT ;  /* 0x7e8000000e00780b */ /* 0x041fe40003f04000 */
[----:B------:R-:W-:Y:S01]  /*0240*/  FSETP.GEU.AND P2, PT, R14, 1.175494350822287508e-38, PT ;  /* 0x008000000e00780b */ /* 0x000fe20003f4e000 */
[----:B-1----:R-:W0:Y:S01]  /*0250*/  LDC.64 R2, c[0x0][0x240] ;  /* 0x00009000ff027b82 */ /* 0x002e220000000a00 */
[----:B--2---:R-:W-:-:S02]  /*0260*/  FSETP.GT.AND P1, PT, R15, 8.50705917302346158658e+37, PT ;  /* 0x7e8000000f00780b */ /* 0x004fc40003f24000 */
[----:B------:R-:W-:-:S07]  /*0270*/  FSETP.GEU.AND P3, PT, R15, 1.175494350822287508e-38, PT ;  /* 0x008000000f00780b */ /* 0x000fce0003f6e000 */
[----:B------:R-:W-:-:S04]  /*0280*/  @P0 FMUL R14, R14, 0.25 ;  /* 0x3e8000000e0e0820 */ /* 0x000fc80000400000 */
[----:B------:R-:W-:Y:S01]  /*0290*/  @!P2 FMUL R14, R14, 16777216 ;  /* 0x4b8000000e0ea820 */ /* 0x000fe20000400000 */
[----:B------:R-:W-:-:S04]  /*02a0*/  @P1 FMUL R15, R15, 0.25 ;  /* 0x3e8000000f0f1820 */ /* 0x000fc80000400000 */
[----:B------:R-:W-:Y:S01]  /*02b0*/  @!P3 FMUL R15, R15, 16777216 ;  /* 0x4b8000000f0fb820 */ /* 0x000fe20000400000 */
[----:B------:R-:W1:Y:S01]  /*02c0*/  MUFU.RCP R14, R14 ;  /* 0x0000000e000e7308 */ /* 0x000e620000001000 */
[----:B------:R-:W-:-:S07]  /*02d0*/  FSEL R17, R16, 1, P0 ;  /* 0x3f80000010117808 */ /* 0x000fce0000000000 */
[----:B------:R-:W2:Y:S01]  /*02e0*/  MUFU.RCP R15, R15 ;  /* 0x0000000f000f7308 */ /* 0x000ea20000001000 */
[----:B------:R-:W-:Y:S01]  /*02f0*/  FSEL R16, R16, 1, P1 ;  /* 0x3f80000010107808 */ /* 0x000fe20000800000 */
[----:B------:R-:W-:Y:S01]  /*0300*/  @!P2 FMUL R17, R17, 16777216 ;  /* 0x4b8000001111a820 */ /* 0x000fe20000400000 */
[----:B----4-:R-:W-:-:S03]  /*0310*/  FADD R4, R4, -R6 ;  /* 0x8000000604047221 */ /* 0x010fc60000000000 */
[----:B------:R-:W-:Y:S01]  /*0320*/  @!P3 FMUL R16, R16, 16777216 ;  /* 0x4b8000001010b820 */ /* 0x000fe20000400000 */
[----:B-1----:R-:W-:Y:S01]  /*0330*/  FMUL R17, R14, R17 ;  /* 0x000000110e117220 */ /* 0x002fe20000400000 */
[----:B------:R-:W-:-:S03]  /*0340*/  FADD R5, R5, -R7 ;  /* 0x8000000705057221 */ /* 0x000fc60000000000 */
[----:B------:R-:W-:Y:S01]  /*0350*/  FMUL R17, R4, R17 ;  /* 0x0000001104117220 */ /* 0x000fe20000400000 */
[----:B--2---:R-:W-:-:S03]  /*0360*/  FMUL R16, R15, R16 ;  /* 0x000000100f107220 */ /* 0x004fc60000400000 */
[----:B-----5:R-:W-:Y:S01]  /*0370*/  FFMA R17, R8, R17, R10 ;  /* 0x0000001108117223 */ /* 0x020fe2000000000a */
[----:B------:R-:W-:-:S04]  /*0380*/  FMUL R16, R5, R16 ;  /* 0x0000001005107220 */ /* 0x000fc80000400000 */
[----:B------:R-:W-:Y:S01]  /*0390*/  FFMA R16, R9, R16, R11 ;  /* 0x0000001009107223 */ /* 0x000fe2000000000b */
[----:B---3--:R-:W-:Y:S01]  /*03a0*/  FSETP.GEU.AND P0, PT, R17, -R12, PT ;  /* 0x8000000c1100720b */ /* 0x008fe20003f0e000 */
[----:B------:R-:W-:Y:S02]  /*03b0*/  FADD R12, R12, R17 ;  /* 0x000000110c0c7221 */ /* 0x000fe40000000000 */
[----:B------:R-:W-:Y:S01]  /*03c0*/  FADD R4, R13, R16 ;  /* 0x000000100d047221 */ /* 0x000fe20000000000 */
[----:B------:R-:W-:Y:S01]  /*03d0*/  FSETP.GEU.AND P1, PT, R16, -R13, PT ;  /* 0x8000000d1000720b */ /* 0x000fe20003f2e000 */
[----:B0-----:R-:W-:Y:S01]  /*03e0*/  IMAD.WIDE R2, R0, 0x4, R2 ;  /* 0x0000000400027825 */ /* 0x001fe200078e0202 */
[----:B------:R-:W-:Y:S02]  /*03f0*/  FSEL R12, R12, RZ, P0 ;  /* 0x000000ff0c0c7208 */ /* 0x000fe40000000000 */
[----:B------:R-:W-:-:S05]  /*0400*/  FSEL R13, R4, RZ, P1 ;  /* 0x000000ff040d7208 */ /* 0x000fca0000800000 */
[----:B------:R-:W-:Y:S01]  /*0410*/  STG.E.64 desc[UR4][R2.64], R12 ;  /* 0x0000000c02007986 */ /* 0x000fe2000c101b04 */
[----:B------:R-:W-:Y:S05]  /*0420*/  EXIT ;  /* 0x000000000000794d */ /* 0x000fea0003800000 */
.L_x_0:
[----:B------:R-:W-:-:S00]  /*0430*/  BRA `(.L_x_0) ;  /* 0xfffffffc00fc7947 */ /* 0x000fc0000383ffff */
[----:B------:R-:W-:-:S00]  /*0440*/  NOP ;  /* 0x0000000000007918 */ /* 0x000fc00000000000 */
        /* <DEDUP_REMOVED lines=11> */
.L_x_1:


//--------------------- .nv.global.init           --------------------------
	.section	.nv.global.init,"aw",@progbits
.nv.global.init:
	.type		_$_str,@object
	.size		_$_str,(_$_str_$_2 - _$_str)
_$_str:
        /*0000*/ 	.byte	0x5f, 0x5f, 0x43, 0x55, 0x44, 0x41, 0x5f, 0x46, 0x54, 0x5a, 0x00
	.type		_$_str_$_2,@object
	.size		_$_str_$_2,(.L_1 - _$_str_$_2)
_$_str_$_2:
        /*000b*/ 	.byte	0x5f, 0x5f, 0x43, 0x55, 0x44, 0x41, 0x5f, 0x50, 0x52, 0x45, 0x43, 0x5f, 0x53, 0x51, 0x52, 0x54
        /*001b*/ 	.byte	0x00
.L_1:


//--------------------- .nv.constant0.triton_poi_fused__native_batch_norm_legit_no_training_add_relu_18 --------------------------
	.section	.nv.constant0.triton_poi_fused__native_batch_norm_legit_no_training_add_relu_18,"a",@progbits
	.sectionflags	@""
	.align	4
.nv.constant0.triton_poi_fused__native_batch_norm_legit_no_training_add_relu_18:
	.zero		588
